//
// Generated by NVIDIA NVVM Compiler
//
// Compiler Build ID: CL-36424714
// Cuda compilation tools, release 13.0, V13.0.88
// Based on NVVM 20.0.0
//

.version 9.0
.target sm_100
.address_size 64

	// .globl	_Z11clearKernelP11PixelDevicei11ColorDevicef

.visible .entry _Z11clearKernelP11PixelDevicei11ColorDevicef(
	.param .u64 .ptr .align 1 _Z11clearKernelP11PixelDevicei11ColorDevicef_param_0,
	.param .u32 _Z11clearKernelP11PixelDevicei11ColorDevicef_param_1,
	.param .align 1 .b8 _Z11clearKernelP11PixelDevicei11ColorDevicef_param_2[4],
	.param .f32 _Z11clearKernelP11PixelDevicei11ColorDevicef_param_3
)
{
	.reg .pred 	%p<2>;
	.reg .b16 	%rs<5>;
	.reg .b32 	%r<13>;
	.reg .b32 	%f<2>;
	.reg .b64 	%rd<5>;

	ld.param.u64 	%rd1, [_Z11clearKernelP11PixelDevicei11ColorDevicef_param_0];
	ld.param.u32 	%r2, [_Z11clearKernelP11PixelDevicei11ColorDevicef_param_1];
	ld.param.u8 	%rs4, [_Z11clearKernelP11PixelDevicei11ColorDevicef_param_2+3];
	ld.param.u8 	%rs3, [_Z11clearKernelP11PixelDevicei11ColorDevicef_param_2+2];
	ld.param.u8 	%rs2, [_Z11clearKernelP11PixelDevicei11ColorDevicef_param_2+1];
	ld.param.u8 	%rs1, [_Z11clearKernelP11PixelDevicei11ColorDevicef_param_2];
	ld.param.f32 	%f1, [_Z11clearKernelP11PixelDevicei11ColorDevicef_param_3];
	mov.u32 	%r3, %ctaid.x;
	mov.u32 	%r4, %ntid.x;
	mov.u32 	%r5, %tid.x;
	mad.lo.s32 	%r1, %r3, %r4, %r5;
	setp.ge.s32 	%p1, %r1, %r2;
	@%p1 bra 	$L__BB0_2;
	cvta.to.global.u64 	%rd2, %rd1;
	mul.wide.s32 	%rd3, %r1, 8;
	add.s64 	%rd4, %rd2, %rd3;
	cvt.u32.u16 	%r6, %rs1;
	cvt.u32.u16 	%r7, %rs2;
	prmt.b32 	%r8, %r6, %r7, 0x3340U;
	cvt.u32.u16 	%r9, %rs3;
	cvt.u32.u16 	%r10, %rs4;
	prmt.b32 	%r11, %r9, %r10, 0x3340U;
	prmt.b32 	%r12, %r8, %r11, 0x5410U;
	st.global.u32 	[%rd4], %r12;
	st.global.f32 	[%rd4+4], %f1;
$L__BB0_2:
	ret;

}


// ===== COMPILED SASS (sm_100) =====

	.target	sm_100

	.elftype	@"ET_EXEC"


//--------------------- .note.nv.tkinfo           --------------------------
	.section	.note.nv.tkinfo,"",@"SHT_NOTE"
	.sectionflags	@"SHF_NOTE_NV_TKINFO"
	.tkinfo
        /*0018*/ 	.word	0x00000002
        /*0030*/ 	.string	""
        /*0030*/ 	.string	"ptxas"
        /*0030*/ 	.string	"Cuda compilation tools, release 13.0, V13.0.88"
        /*0030*/ 	.string	"Build cuda_13.0.r13.0/compiler.36424714_0"
        /*0030*/ 	.string	"-arch sm_100 -m 64 "



//--------------------- .note.nv.cuinfo           --------------------------
	.section	.note.nv.cuinfo,"",@"SHT_NOTE"
	.sectionflags	@"SHF_NOTE_NV_CUINFO"
        /*0018*/ 	.short	0x0002
        /*001a*/ 	.short	0x0064
        /*001c*/ 	.short	0x0082
	.zero		2


//--------------------- .nv.info                  --------------------------
	.section	.nv.info,"",@"SHT_CUDA_INFO"
	.align	4


	//----- nvinfo : EIATTR_REGCOUNT
	.align		4
        /*0000*/ 	.byte	0x04, 0x2f
        /*0002*/ 	.short	(.L_1 - .L_0)
	.align		4
.L_0:
        /*0004*/ 	.word	index@(_Z11clearKernelP11PixelDevicei11ColorDevicef)
        /*0008*/ 	.word	0x0000000e


	//----- nvinfo : EIATTR_FRAME_SIZE
	.align		4
.L_1:
        /*000c*/ 	.byte	0x04, 0x11
        /*000e*/ 	.short	(.L_3 - .L_2)
	.align		4
.L_2:
        /*0010*/ 	.word	index@(_Z11clearKernelP11PixelDevicei11ColorDevicef)
        /*0014*/ 	.word	0x00000000


	//----- nvinfo : EIATTR_MIN_STACK_SIZE
	.align		4
.L_3:
        /*0018*/ 	.byte	0x04, 0x12
        /*001a*/ 	.short	(.L_5 - .L_4)
	.align		4
.L_4:
        /*001c*/ 	.word	index@(_Z11clearKernelP11PixelDevicei11ColorDevicef)
        /*0020*/ 	.word	0x00000000
.L_5:


//--------------------- .nv.compat                --------------------------
	.section	.nv.compat,"",@"SHT_CUDA_COMPAT_INFO"
	.align	4
        /*0000*/ 	.byte	0x02, 0x09, 0x00, 0x00, 0x02, 0x02, 0x01, 0x00, 0x02, 0x05, 0x05, 0x00, 0x03, 0x07, 0x01, 0x01
        /*0010*/ 	.byte	0x02, 0x03, 0x00, 0x00, 0x02, 0x06, 0x01, 0x00, 0x04, 0x0b, 0x08, 0x00, 0x09, 0x00, 0x00, 0x00
        /*0020*/ 	.byte	0x00, 0x00, 0x00, 0x00


//--------------------- .nv.info._Z11clearKernelP11PixelDevicei11ColorDevicef --------------------------
	.section	.nv.info._Z11clearKernelP11PixelDevicei11ColorDevicef,"",@"SHT_CUDA_INFO"
	.sectionflags	@""
	.align	4


	//----- nvinfo : EIATTR_CUDA_API_VERSION
	.align		4
        /*0000*/ 	.byte	0x04, 0x37
        /*0002*/ 	.short	(.L_7 - .L_6)
.L_6:
        /*0004*/ 	.word	0x00000082


	//----- nvinfo : EIATTR_KPARAM_INFO
	.align		4
.L_7:
        /*0008*/ 	.byte	0x04, 0x17
        /*000a*/ 	.short	(.L_9 - .L_8)
.L_8:
        /*000c*/ 	.word	0x00000000
        /*0010*/ 	.short	0x0003
        /*0012*/ 	.short	0x0010
        /*0014*/ 	.byte	0x00, 0xf0, 0x11, 0x00


	//----- nvinfo : EIATTR_KPARAM_INFO
	.align		4
.L_9:
        /*0018*/ 	.byte	0x04, 0x17
        /*001a*/ 	.short	(.L_11 - .L_10)
.L_10:
        /*001c*/ 	.word	0x00000000
        /*0020*/ 	.short	0x0002
        /*0022*/ 	.short	0x000c
        /*0024*/ 	.byte	0x00, 0xf0, 0x11, 0x00


	//----- nvinfo : EIATTR_KPARAM_INFO
	.align		4
.L_11:
        /*0028*/ 	.byte	0x04, 0x17
        /*002a*/ 	.short	(.L_13 - .L_12)
.L_12:
        /*002c*/ 	.word	0x00000000
        /*0030*/ 	.short	0x0001
        /*0032*/ 	.short	0x0008
        /*0034*/ 	.byte	0x00, 0xf0, 0x11, 0x00


	//----- nvinfo : EIATTR_KPARAM_INFO
	.align		4
.L_13:
        /*0038*/ 	.byte	0x04, 0x17
        /*003a*/ 	.short	(.L_15 - .L_14)
.L_14:
        /*003c*/ 	.word	0x00000000
        /*0040*/ 	.short	0x0000
        /*0042*/ 	.short	0x0000
        /*0044*/ 	.byte	0x00, 0xf5, 0x21, 0x00


	//----- nvinfo : EIATTR_SPARSE_MMA_MASK
	.align		4
.L_15:
        /*0048*/ 	.byte	0x03, 0x50
        /*004a*/ 	.short	0x0000


	//----- nvinfo : EIATTR_MAXREG_COUNT
	.align		4
        /*004c*/ 	.byte	0x03, 0x1b
        /*004e*/ 	.short	0x00ff


	//----- nvinfo : EIATTR_MERCURY_ISA_VERSION
	.align		4
        /*0050*/ 	.byte	0x03, 0x5f
        /*0052*/ 	.short	0x0101


	//----- nvinfo : EIATTR_VRC_CTA_INIT_COUNT
	.align		4
        /*0054*/ 	.byte	0x02, 0x4a
	.zero		1
	.zero		1


	//----- nvinfo : EIATTR_EXIT_INSTR_OFFSETS
	.align		4
        /*0058*/ 	.byte	0x04, 0x1c
        /*005a*/ 	.short	(.L_17 - .L_16)


	//   ....[0]....
.L_16:
        /*005c*/ 	.word	0x00000070


	//   ....[1]....
        /*0060*/ 	.word	0x00000150


	//----- nvinfo : EIATTR_CBANK_PARAM_SIZE
	.align		4
.L_17:
        /*0064*/ 	.byte	0x03, 0x19
        /*0066*/ 	.short	0x0014


	//----- nvinfo : EIATTR_PARAM_CBANK
	.align		4
        /*0068*/ 	.byte	0x04, 0x0a
        /*006a*/ 	.short	(.L_19 - .L_18)
	.align		4
.L_18:
        /*006c*/ 	.word	index@(.nv.constant0._Z11clearKernelP11PixelDevicei11ColorDevicef)
        /*0070*/ 	.short	0x0380
        /*0072*/ 	.short	0x0014


	//----- nvinfo : EIATTR_SW_WAR
	.align		4
.L_19:
        /*0074*/ 	.byte	0x04, 0x36
        /*0076*/ 	.short	(.L_21 - .L_20)
.L_20:
        /*0078*/ 	.word	0x00000008
.L_21:


//--------------------- .nv.callgraph             --------------------------
	.section	.nv.callgraph,"",@"SHT_CUDA_CALLGRAPH"
	.align	4
	.sectionentsize	8
	.align		4
        /*0000*/ 	.word	0x00000000
	.align		4
        /*0004*/ 	.word	0xffffffff
	.align		4
        /*0008*/ 	.word	0x00000000
	.align		4
        /*000c*/ 	.word	0xfffffffe
	.align		4
        /*0010*/ 	.word	0x00000000
	.align		4
        /*0014*/ 	.word	0xfffffffd
	.align		4
        /*0018*/ 	.word	0x00000000
	.align		4
        /*001c*/ 	.word	0xfffffffc


//--------------------- .text._Z11clearKernelP11PixelDevicei11ColorDevicef --------------------------
	.section	.text._Z11clearKernelP11PixelDevicei11ColorDevicef,"ax",@progbits
	.align	128
        .global         _Z11clearKernelP11PixelDevicei11ColorDevicef
        .type           _Z11clearKernelP11PixelDevicei11ColorDevicef,@function
        .size           _Z11clearKernelP11PixelDevicei11ColorDevicef,(.L_x_1 - _Z11clearKernelP11PixelDevicei11ColorDevicef)
        .other          _Z11clearKernelP11PixelDevicei11ColorDevicef,@"STO_CUDA_ENTRY STV_DEFAULT"
_Z11clearKernelP11PixelDevicei11ColorDevicef:
.text._Z11clearKernelP11PixelDevicei11ColorDevicef:
[----:B------:R-:W-:Y:S01]  /*0000*/  LDC R1, c[0x0][0x37c] ;  /* 0x0000df00ff017b82 */ /* 0x000fe20000000800 */
[----:B------:R-:W0:Y:S07]  /*0010*/  S2R R0, SR_TID.X ;  /* 0x0000000000007919 */ /* 0x000e2e0000002100 */
[----:B------:R-:W0:Y:S01]  /*0020*/  S2UR UR4, SR_CTAID.X ;  /* 0x00000000000479c3 */ /* 0x000e220000002500 */
[----:B------:R-:W1:Y:S07]  /*0030*/  LDCU UR5, c[0x0][0x388] ;  /* 0x00007100ff0577ac */ /* 0x000e6e0008000800 */
[----:B------:R-:W0:Y:S02]  /*0040*/  LDC R5, c[0x0][0x360] ;  /* 0x0000d800ff057b82 */ /* 0x000e240000000800 */
[----:B0-----:R-:W-:-:S05]  /*0050*/  IMAD R5, R5, UR4, R0 ;  /* 0x0000000405057c24 */ /* 0x001fca000f8e0200 */
[----:B-1----:R-:W-:-:S13]  /*0060*/  ISETP.GE.AND P0, PT, R5, UR5, PT ;  /* 0x0000000505007c0c */ /* 0x002fda000bf06270 */
[----:B------:R-:W-:Y:S05]  /*0070*/  @P0 EXIT ;  /* 0x000000000000094d */ /* 0x000fea0003800000 */
[----:B------:R-:W0:Y:S01]  /*0080*/  LDC.U8 R0, c[0x0][0x38d] ;  /* 0x0000e340ff007b82 */ /* 0x000e220000000000 */
[----:B------:R-:W1:Y:S07]  /*0090*/  LDCU.64 UR4, c[0x0][0x358] ;  /* 0x00006b00ff0477ac */ /* 0x000e6e0008000a00 */
[----:B------:R-:W0:Y:S08]  /*00a0*/  LDC.U8 R9, c[0x0][0x38c] ;  /* 0x0000e300ff097b82 */ /* 0x000e300000000000 */
[----:B------:R-:W2:Y:S08]  /*00b0*/  LDC.U8 R7, c[0x0][0x38f] ;  /* 0x0000e3c0ff077b82 */ /* 0x000eb00000000000 */
[----:B------:R-:W2:Y:S08]  /*00c0*/  LDC.U8 R4, c[0x0][0x38e] ;  /* 0x0000e380ff047b82 */ /* 0x000eb00000000000 */
[----:B------:R-:W3:Y:S01]  /*00d0*/  LDC.64 R2, c[0x0][0x380] ;  /* 0x0000e000ff027b82 */ /* 0x000ee20000000a00 */
[----:B0-----:R-:W-:-:S07]  /*00e0*/  PRMT R0, R9, 0x3340, R0 ;  /* 0x0000334009007816 */ /* 0x001fce0000000000 */
[----:B------:R-:W0:Y:S01]  /*00f0*/  LDC R11, c[0x0][0x390] ;  /* 0x0000e400ff0b7b82 */ /* 0x000e220000000800 */
[----:B--2---:R-:W-:-:S04]  /*0100*/  PRMT R7, R4, 0x3340, R7 ;  /* 0x0000334004077816 */ /* 0x004fc80000000007 */
[----:B------:R-:W-:Y:S01]  /*0110*/  PRMT R7, R0, 0x5410, R7 ;  /* 0x0000541000077816 */ /* 0x000fe20000000007 */
[----:B---3--:R-:W-:-:S05]  /*0120*/  IMAD.WIDE R2, R5, 0x8, R2 ;  /* 0x0000000805027825 */ /* 0x008fca00078e0202 */
[----:B-1----:R-:W-:Y:S04]  /*0130*/  STG.E desc[UR4][R2.64], R7 ;  /* 0x0000000702007986 */ /* 0x002fe8000c101904 */
[----:B0-----:R-:W-:Y:S01]  /*0140*/  STG.E desc[UR4][R2.64+0x4], R11 ;  /* 0x0000040b02007986 */ /* 0x001fe2000c101904 */
[----:B------:R-:W-:Y:S05]  /*0150*/  EXIT ;  /* 0x000000000000794d */ /* 0x000fea0003800000 */
.L_x_0:
[----:B------:R-:W-:-:S00]  /*0160*/  BRA `(.L_x_0) ;  /* 0xfffffffc00fc7947 */ /* 0x000fc0000383ffff */
[----:B------:R-:W-:-:S00]  /*0170*/  NOP ;  /* 0x0000000000007918 */ /* 0x000fc00000000000 */
        /* <DEDUP_REMOVED lines=8> */
.L_x_1:


//--------------------- .nv.shared.reserved.0     --------------------------
	.section	.nv.shared.reserved.0,"aw",@nobits
	.weak		__nv_reservedSMEM_offset_0_alias
	.size		__nv_reservedSMEM_offset_0_alias, 0, 64
	.other		__nv_reservedSMEM_offset_0_alias,@"STO_CUDA_RESERVED_SHARED STV_DEFAULT"
__nv_reservedSMEM_offset_0_alias:
	.zero		0
	.zero		64


//--------------------- .nv.constant0._Z11clearKernelP11PixelDevicei11ColorDevicef --------------------------
	.section	.nv.constant0._Z11clearKernelP11PixelDevicei11ColorDevicef,"a",@progbits
	.sectionflags	@""
	.align	4
.nv.constant0._Z11clearKernelP11PixelDevicei11ColorDevicef:
	.zero		916


//--------------------- SYMBOLS --------------------------

	.type		.nv.reservedSmem.offset0,@object
	.size		.nv.reservedSmem.offset0,0x4
